	.headerflags	@"EF_CUDA_TEXMODE_UNIFIED EF_CUDA_64BIT_ADDRESS EF_CUDA_ACCELERATORS EF_CUDA_SM90 EF_CUDA_VIRTUAL_SM(EF_CUDA_SM90)"
	.elftype	@"ET_EXEC"


//--------------------- .nv.info                  --------------------------
	.section	.nv.info,"",@"SHT_CUDA_INFO"
	.align	4


	//----- nvinfo : EIATTR_REGCOUNT
	.align		4
        /*0000*/ 	.byte	0x04, 0x2f
        /*0002*/ 	.short	(.L_3 - .L_2)
	.align		4
.L_2:
        /*0004*/ 	.word	index@(triton_poi_fused_add_div_mean_mul_sqrt_sub_3)
        /*0008*/ 	.word	0x0000001c


	//----- nvinfo : EIATTR_MIN_STACK_SIZE
	.align		4
.L_3:
        /*000c*/ 	.byte	0x04, 0x12
        /*000e*/ 	.short	(.L_5 - .L_4)
	.align		4
.L_4:
        /*0010*/ 	.word	index@(triton_poi_fused_add_div_mean_mul_sqrt_sub_3)
        /*0014*/ 	.word	0x00000000


	//----- nvinfo : EIATTR_FRAME_SIZE
	.align		4
.L_5:
        /*0018*/ 	.byte	0x04, 0x11
        /*001a*/ 	.short	(.L_7 - .L_6)
	.align		4
.L_6:
        /*001c*/ 	.word	index@(triton_poi_fused_add_div_mean_mul_sqrt_sub_3)
        /*0020*/ 	.word	0x00000000


	//----- nvinfo : EIATTR_MIN_STACK_SIZE
	.align		4
.L_7:
        /*0024*/ 	.byte	0x04, 0x12
        /*0026*/ 	.short	(.L_9 - .L_8)
	.align		4
.L_8:
        /*0028*/ 	.word	index@(triton_poi_fused_add_div_mean_mul_sqrt_sub_3)
        /*002c*/ 	.word	0x00000000
.L_9:


//--------------------- .nv.info.triton_poi_fused_add_div_mean_mul_sqrt_sub_3 --------------------------
	.section	.nv.info.triton_poi_fused_add_div_mean_mul_sqrt_sub_3,"",@"SHT_CUDA_INFO"
	.sectionflags	@""
	.align	4


	//----- nvinfo : EIATTR_CUDA_API_VERSION
	.align		4
        /*0000*/ 	.byte	0x04, 0x37
        /*0002*/ 	.short	(.L_11 - .L_10)
.L_10:
        /*0004*/ 	.word	0x0000007c


	//----- nvinfo : EIATTR_KPARAM_INFO
	.align		4
.L_11:
        /*0008*/ 	.byte	0x04, 0x17
        /*000a*/ 	.short	(.L_13 - .L_12)
.L_12:
        /*000c*/ 	.word	0x00000000
        /*0010*/ 	.short	0x0007
        /*0012*/ 	.short	0x0038
        /*0014*/ 	.byte	0x00, 0xf0, 0x11, 0x00


	//----- nvinfo : EIATTR_KPARAM_INFO
	.align		4
.L_13:
        /*0018*/ 	.byte	0x04, 0x17
        /*001a*/ 	.short	(.L_15 - .L_14)
.L_14:
        /*001c*/ 	.word	0x00000000
        /*0020*/ 	.short	0x0006
        /*0022*/ 	.short	0x0030
        /*0024*/ 	.byte	0x00, 0xf4, 0x21, 0x00


	//----- nvinfo : EIATTR_KPARAM_INFO
	.align		4
.L_15:
        /*0028*/ 	.byte	0x04, 0x17
        /*002a*/ 	.short	(.L_17 - .L_16)
.L_16:
        /*002c*/ 	.word	0x00000000
        /*0030*/ 	.short	0x0005
        /*0032*/ 	.short	0x0028
        /*0034*/ 	.byte	0x00, 0xf4, 0x21, 0x00


	//----- nvinfo : EIATTR_KPARAM_INFO
	.align		4
.L_17:
        /*0038*/ 	.byte	0x04, 0x17
        /*003a*/ 	.short	(.L_19 - .L_18)
.L_18:
        /*003c*/ 	.word	0x00000000
        /*0040*/ 	.short	0x0004
        /*0042*/ 	.short	0x0020
        /*0044*/ 	.byte	0x00, 0xf4, 0x21, 0x00


	//----- nvinfo : EIATTR_KPARAM_INFO
	.align		4
.L_19:
        /*0048*/ 	.byte	0x04, 0x17
        /*004a*/ 	.short	(.L_21 - .L_20)
.L_20:
        /*004c*/ 	.word	0x00000000
        /*0050*/ 	.short	0x0003
        /*0052*/ 	.short	0x0018
        /*0054*/ 	.byte	0x00, 0xf4, 0x21, 0x00


	//----- nvinfo : EIATTR_KPARAM_INFO
	.align		4
.L_21:
        /*0058*/ 	.byte	0x04, 0x17
        /*005a*/ 	.short	(.L_23 - .L_22)
.L_22:
        /*005c*/ 	.word	0x00000000
        /*0060*/ 	.short	0x0002
        /*0062*/ 	.short	0x0010
        /*0064*/ 	.byte	0x00, 0xf4, 0x21, 0x00


	//----- nvinfo : EIATTR_KPARAM_INFO
	.align		4
.L_23:
        /*0068*/ 	.byte	0x04, 0x17
        /*006a*/ 	.short	(.L_25 - .L_24)
.L_24:
        /*006c*/ 	.word	0x00000000
        /*0070*/ 	.short	0x0001
        /*0072*/ 	.short	0x0008
        /*0074*/ 	.byte	0x00, 0xf4, 0x21, 0x00


	//----- nvinfo : EIATTR_KPARAM_INFO
	.align		4
.L_25:
        /*0078*/ 	.byte	0x04, 0x17
        /*007a*/ 	.short	(.L_27 - .L_26)
.L_26:
        /*007c*/ 	.word	0x00000000
        /*0080*/ 	.short	0x0000
        /*0082*/ 	.short	0x0000
        /*0084*/ 	.byte	0x00, 0xf4, 0x21, 0x00


	//----- nvinfo : EIATTR_SPARSE_MMA_MASK
	.align		4
.L_27:
        /*0088*/ 	.byte	0x03, 0x50
        /*008a*/ 	.short	0x0000


	//----- nvinfo : EIATTR_MAXREG_COUNT
	.align		4
        /*008c*/ 	.byte	0x03, 0x1b
        /*008e*/ 	.short	0x00ff


	//----- nvinfo : EIATTR_EXIT_INSTR_OFFSETS
	.align		4
        /*0090*/ 	.byte	0x04, 0x1c
        /*0092*/ 	.short	(.L_29 - .L_28)


	//   ....[0]....
.L_28:
        /*0094*/ 	.word	0x00000490


	//   ....[1]....
        /*0098*/ 	.word	0x000004b0


	//----- nvinfo : EIATTR_REQNTID
	.align		4
.L_29:
        /*009c*/ 	.byte	0x04, 0x10
        /*009e*/ 	.short	(.L_31 - .L_30)
.L_30:
        /*00a0*/ 	.word	0x00000080
        /*00a4*/ 	.word	0x00000001
        /*00a8*/ 	.word	0x00000001


	//----- nvinfo : EIATTR_CBANK_PARAM_SIZE
	.align		4
.L_31:
        /*00ac*/ 	.byte	0x03, 0x19
        /*00ae*/ 	.short	0x003c


	//----- nvinfo : EIATTR_PARAM_CBANK
	.align		4
        /*00b0*/ 	.byte	0x04, 0x0a
        /*00b2*/ 	.short	(.L_33 - .L_32)
	.align		4
.L_32:
        /*00b4*/ 	.word	index@(.nv.constant0.triton_poi_fused_add_div_mean_mul_sqrt_sub_3)
        /*00b8*/ 	.short	0x0210
        /*00ba*/ 	.short	0x003c


	//----- nvinfo : EIATTR_SW_WAR
	.align		4
.L_33:
        /*00bc*/ 	.byte	0x04, 0x36
        /*00be*/ 	.short	(.L_35 - .L_34)
.L_34:
        /*00c0*/ 	.word	0x00000008
.L_35:


//--------------------- .nv.callgraph             --------------------------
	.section	.nv.callgraph,"",@"SHT_CUDA_CALLGRAPH"
	.align	4
	.sectionentsize	8
	.align		4
        /*0000*/ 	.word	0x00000000
	.align		4
        /*0004*/ 	.word	0xffffffff
	.align		4
        /*0008*/ 	.word	0x00000000
	.align		4
        /*000c*/ 	.word	0xfffffffe
	.align		4
        /*0010*/ 	.word	0x00000000
	.align		4
        /*0014*/ 	.word	0xfffffffd
	.align		4
        /*0018*/ 	.word	0x00000000
	.align		4
        /*001c*/ 	.word	0xfffffffc


//--------------------- .nv.constant4             --------------------------
	.section	.nv.constant4,"a",@progbits
	.align	8
	.align		8
.nv.constant4:
        /*0000*/ 	.dword	_$_str
	.align		8
        /*0008*/ 	.dword	_$_str_$_2


//--------------------- .text.triton_poi_fused_add_div_mean_mul_sqrt_sub_3 --------------------------
	.section	.text.triton_poi_fused_add_div_mean_mul_sqrt_sub_3,"ax",@progbits
	.align	128
        .global         triton_poi_fused_add_div_mean_mul_sqrt_sub_3
        .type           triton_poi_fused_add_div_mean_mul_sqrt_sub_3,@function
        .size           triton_poi_fused_add_div_mean_mul_sqrt_sub_3,(.L_x_1 - triton_poi_fused_add_div_mean_mul_sqrt_sub_3)
        .other          triton_poi_fused_add_div_mean_mul_sqrt_sub_3,@"STO_CUDA_ENTRY STV_DEFAULT"
triton_poi_fused_add_div_mean_mul_sqrt_sub_3:
.text.triton_poi_fused_add_div_mean_mul_sqrt_sub_3:
[----:B------:R-:W0:Y:S01]  /*0000*/  LDC R1, c[0x0][0x28] ;  /* 0x00000a00ff017b82 */ /* 0x000e220000000800 */
[----:B------:R-:W1:Y:S07]  /*0010*/  S2R R0, SR_TID.X ;  /* 0x0000000000007919 */ /* 0x000e6e0000002100 */
[----:B------:R-:W2:Y:S01]  /*0020*/  LDC.64 R6, c[0x0][0x230] ;  /* 0x00008c00ff067b82 */ /* 0x000ea20000000a00 */
[----:B------:R-:W-:Y:S01]  /*0030*/  CS2R R10, SRZ ;  /* 0x00000000000a7805 */ /* 0x000fe2000001ff00 */
[----:B------:R-:W-:Y:S01]  /*0040*/  ULDC.64 UR4, c[0x0][0x208] ;  /* 0x0000820000047ab9 */ /* 0x000fe20000000a00 */
[----:B------:R-:W3:Y:S05]  /*0050*/  S2R R5, SR_CTAID.X ;  /* 0x0000000000057919 */ /* 0x000eea0000002500 */
[----:B------:R-:W4:Y:S08]  /*0060*/  LDC.64 R8, c[0x0][0x218] ;  /* 0x00008600ff087b82 */ /* 0x000f300000000a00 */
[----:B------:R-:W5:Y:S08]  /*0070*/  LDC.64 R16, c[0x0][0x228] ;  /* 0x00008a00ff107b82 */ /* 0x000f700000000a00 */
[----:B------:R-:W4:Y:S01]  /*0080*/  LDC.64 R12, c[0x0][0x220] ;  /* 0x00008800ff0c7b82 */ /* 0x000f220000000a00 */
[----:B-1----:R-:W-:-:S04]  /*0090*/  SHF.L.U32 R0, R0, 0x1, RZ ;  /* 0x0000000100007819 */ /* 0x002fc800000006ff */
[----:B------:R-:W-:-:S04]  /*00a0*/  LOP3.LUT R0, R0, 0xfe, RZ, 0xc0, !PT ;  /* 0x000000fe00007812 */ /* 0x000fc800078ec0ff */
[----:B---3--:R-:W-:-:S04]  /*00b0*/  LEA R0, R5, R0, 0x8 ;  /* 0x0000000005007211 */ /* 0x008fc800078e40ff */
[----:B------:R-:W-:Y:S02]  /*00c0*/  SHF.R.S32.HI R3, RZ, 0x1f, R0 ;  /* 0x0000001fff037819 */ /* 0x000fe40000011400 */
[----:B------:R-:W-:Y:S02]  /*00d0*/  ISETP.GE.AND P4, PT, R0, 0x100, PT ;  /* 0x000001000000780c */ /* 0x000fe40003f86270 */
[----:B------:R-:W-:-:S04]  /*00e0*/  LEA.HI R14, R3, R0, RZ, 0x2 ;  /* 0x00000000030e7211 */ /* 0x000fc800078f10ff */
[----:B------:R-:W-:-:S05]  /*00f0*/  SHF.R.S32.HI R15, RZ, 0x2, R14 ;  /* 0x00000002ff0f7819 */ /* 0x000fca000001140e */
[----:B--2---:R-:W-:-:S05]  /*0100*/  IMAD.WIDE R6, R15, 0x4, R6 ;  /* 0x000000040f067825 */ /* 0x004fca00078e0206 */
[----:B------:R-:W2:Y:S04]  /*0110*/  @!P4 LDG.E.EL R10, desc[UR4][R6.64] ;  /* 0x00000004060ac981 */ /* 0x000ea8000c2e1900 */
[----:B------:R1:W3:Y:S01]  /*0120*/  @!P4 LDG.E.EL R11, desc[UR4][R6.64] ;  /* 0x00000004060bc981 */ /* 0x0002e2000c2e1900 */
[----:B------:R-:W-:Y:S01]  /*0130*/  SHF.R.S32.HI R3, RZ, 0x17, R5 ;  /* 0x00000017ff037819 */ /* 0x000fe20000011405 */
[----:B-----5:R-:W-:Y:S01]  /*0140*/  IMAD.WIDE R22, R15, 0x4, R16 ;  /* 0x000000040f167825 */ /* 0x020fe200078e0210 */
[----:B------:R-:W5:Y:S02]  /*0150*/  LDC.64 R4, c[0x0][0x238] ;  /* 0x00008e00ff047b82 */ /* 0x000f640000000a00 */
[----:B------:R-:W-:-:S04]  /*0160*/  SGXT R3, R3, 0x1 ;  /* 0x000000010303781a */ /* 0x000fc80000000200 */
[----:B------:R-:W-:Y:S02]  /*0170*/  LEA.HI R3, R3, R0, RZ, 0x6 ;  /* 0x0000000003037211 */ /* 0x000fe400078f30ff */
[----:B-1----:R-:W-:Y:S02]  /*0180*/  CS2R R6, SRZ ;  /* 0x0000000000067805 */ /* 0x002fe4000001ff00 */
[----:B------:R-:W-:Y:S02]  /*0190*/  LOP3.LUT R19, R3, 0xffffffc0, RZ, 0xc0, !PT ;  /* 0xffffffc003137812 */ /* 0x000fe400078ec0ff */
[----:B------:R-:W1:Y:S02]  /*01a0*/  LDC.64 R2, c[0x0][0x210] ;  /* 0x00008400ff027b82 */ /* 0x000e640000000a00 */
[----:B------:R-:W-:Y:S01]  /*01b0*/  IADD3 R21, R0, -R19, RZ ;  /* 0x8000001300157210 */ /* 0x000fe20007ffe0ff */
[----:B----4-:R-:W-:Y:S01]  /*01c0*/  IMAD.WIDE R18, R0, 0x4, R8 ;  /* 0x0000000400127825 */ /* 0x010fe200078e0208 */
[----:B------:R-:W-:Y:S01]  /*01d0*/  CS2R R8, SRZ ;  /* 0x0000000000087805 */ /* 0x000fe2000001ff00 */
[----:B------:R-:W-:-:S02]  /*01e0*/  HFMA2.MMA R16, -RZ, RZ, 0, 0 ;  /* 0x00000000ff107435 */ /* 0x000fc400000001ff */
[----:B0-----:R-:W-:Y:S01]  /*01f0*/  IMAD.WIDE R12, R21, 0x4, R12 ;  /* 0x00000004150c7825 */ /* 0x001fe200078e020c */
[----:B------:R-:W-:Y:S01]  /*0200*/  MOV R15, RZ ;  /* 0x000000ff000f7202 */ /* 0x000fe20000000f00 */
[----:B------:R-:W4:Y:S04]  /*0210*/  @!P4 LDG.E.64 R6, desc[UR4][R18.64] ;  /* 0x000000041206c981 */ /* 0x000f28000c1e1b00 */
[----:B------:R3:W4:Y:S01]  /*0220*/  @!P4 LDG.E.EL.64 R8, desc[UR4][R12.64] ;  /* 0x000000040c08c981 */ /* 0x000722000c2e1b00 */
[----:B------:R-:W-:-:S03]  /*0230*/  LOP3.LUT R17, R14, 0xfffffffc, RZ, 0xc0, !PT ;  /* 0xfffffffc0e117812 */ /* 0x000fc600078ec0ff */
[----:B------:R-:W4:Y:S04]  /*0240*/  @!P4 LDG.E.EL R16, desc[UR4][R22.64] ;  /* 0x000000041610c981 */ /* 0x000f28000c2e1900 */
[----:B------:R-:W4:Y:S01]  /*0250*/  @!P4 LDG.E.EL R15, desc[UR4][R22.64] ;  /* 0x00000004160fc981 */ /* 0x000f22000c2e1900 */
[----:B------:R-:W-:-:S05]  /*0260*/  IADD3 R17, R0, -R17, RZ ;  /* 0x8000001100117210 */ /* 0x000fca0007ffe0ff */
[----:B-1----:R-:W-:Y:S01]  /*0270*/  IMAD.WIDE R20, R17, 0x4, R2 ;  /* 0x0000000411147825 */ /* 0x002fe200078e0202 */
[----:B------:R-:W-:-:S03]  /*0280*/  CS2R R2, SRZ ;  /* 0x0000000000027805 */ /* 0x000fc6000001ff00 */
[----:B-----5:R-:W-:Y:S01]  /*0290*/  IMAD.WIDE R24, R17, 0x4, R4 ;  /* 0x0000000411187825 */ /* 0x020fe200078e0204 */
[----:B------:R-:W-:-:S04]  /*02a0*/  CS2R R4, SRZ ;  /* 0x0000000000047805 */ /* 0x000fc8000001ff00 */
[----:B------:R-:W5:Y:S04]  /*02b0*/  @!P4 LDG.E.EL.64 R2, desc[UR4][R24.64] ;  /* 0x000000041802c981 */ /* 0x000f68000c2e1b00 */
[----:B------:R-:W5:Y:S01]  /*02c0*/  @!P4 LDG.E.EL.64 R4, desc[UR4][R20.64] ;  /* 0x000000041404c981 */ /* 0x000f62000c2e1b00 */
[----:B--2---:R-:W-:Y:S01]  /*02d0*/  FADD R10, R10, 9.9999999600419720025e-13 ;  /* 0x2b8cbccc0a0a7421 */ /* 0x004fe20000000000 */
[----:B---3--:R-:W-:-:S03]  /*02e0*/  FADD R12, R11, 9.9999999600419720025e-13 ;  /* 0x2b8cbccc0b0c7421 */ /* 0x008fc60000000000 */
[----:B------:R0:W1:Y:S08]  /*02f0*/  MUFU.SQRT R13, R10 ;  /* 0x0000000a000d7308 */ /* 0x0000700000002000 */
[----:B------:R-:W2:Y:S01]  /*0300*/  MUFU.SQRT R14, R12 ;  /* 0x0000000c000e7308 */ /* 0x000ea20000002000 */
[----:B0-----:R-:W0:Y:S01]  /*0310*/  LDC.64 R10, c[0x0][0x240] ;  /* 0x00009000ff0a7b82 */ /* 0x001e220000000a00 */
[----:B-1----:R-:W-:-:S02]  /*0320*/  FSETP.GT.AND P0, PT, R13, 8.50705917302346158658e+37, PT ;  /* 0x7e8000000d00780b */ /* 0x002fc40003f04000 */
[----:B------:R-:W-:Y:S02]  /*0330*/  FSETP.GEU.AND P2, PT, R13, 1.175494350822287508e-38, PT ;  /* 0x008000000d00780b */ /* 0x000fe40003f4e000 */
[C---:B--2---:R-:W-:Y:S02]  /*0340*/  FSETP.GT.AND P1, PT, R14.reuse, 8.50705917302346158658e+37, PT ;  /* 0x7e8000000e00780b */ /* 0x044fe40003f24000 */
[----:B------:R-:W-:-:S07]  /*0350*/  FSETP.GEU.AND P3, PT, R14, 1.175494350822287508e-38, PT ;  /* 0x008000000e00780b */ /* 0x000fce0003f6e000 */
[----:B------:R-:W-:-:S04]  /*0360*/  @P0 FMUL R13, R13, 0.25 ;  /* 0x3e8000000d0d0820 */ /* 0x000fc80000400000 */
[----:B------:R-:W-:Y:S01]  /*0370*/  @!P2 FMUL R13, R13, 16777216 ;  /* 0x4b8000000d0da820 */ /* 0x000fe20000400000 */
[----:B------:R-:W-:Y:S01]  /*0380*/  @P1 FMUL R14, R14, 0.25 ;  /* 0x3e8000000e0e1820 */ /* 0x000fe20000400000 */
[----:B----4-:R-:W-:-:S03]  /*0390*/  FADD R17, R8, R6 ;  /* 0x0000000608117221 */ /* 0x010fc60000000000 */
[----:B------:R-:W-:Y:S01]  /*03a0*/  @!P3 FMUL R14, R14, 16777216 ;  /* 0x4b8000000e0eb820 */ /* 0x000fe20000400000 */
[----:B------:R-:W-:Y:S01]  /*03b0*/  FADD R6, R9, R7 ;  /* 0x0000000709067221 */ /* 0x000fe20000000000 */
[----:B------:R-:W1:Y:S01]  /*03c0*/  MUFU.RCP R13, R13 ;  /* 0x0000000d000d7308 */ /* 0x000e620000001000 */
[----:B------:R-:W-:Y:S02]  /*03d0*/  FADD R16, R17, -R16 ;  /* 0x8000001011107221 */ /* 0x000fe40000000000 */
[----:B------:R-:W-:-:S05]  /*03e0*/  FADD R6, R6, -R15 ;  /* 0x8000000f06067221 */ /* 0x000fca0000000000 */
[----:B------:R-:W2:Y:S01]  /*03f0*/  MUFU.RCP R7, R14 ;  /* 0x0000000e00077308 */ /* 0x000ea20000001000 */
[----:B------:R-:W-:Y:S01]  /*0400*/  @P0 FMUL R16, R16, 0.25 ;  /* 0x3e80000010100820 */ /* 0x000fe20000400000 */
[----:B------:R-:W-:-:S03]  /*0410*/  @P1 FMUL R6, R6, 0.25 ;  /* 0x3e80000006061820 */ /* 0x000fc60000400000 */
[----:B------:R-:W-:Y:S01]  /*0420*/  @!P2 FMUL R16, R16, 16777216 ;  /* 0x4b8000001010a820 */ /* 0x000fe20000400000 */
[----:B------:R-:W-:-:S03]  /*0430*/  @!P3 FMUL R6, R6, 16777216 ;  /* 0x4b8000000606b820 */ /* 0x000fc60000400000 */
[----:B-1----:R-:W-:Y:S01]  /*0440*/  FMUL R13, R13, R16 ;  /* 0x000000100d0d7220 */ /* 0x002fe20000400000 */
[----:B0-----:R-:W-:-:S04]  /*0450*/  IMAD.WIDE R10, R0, 0x4, R10 ;  /* 0x00000004000a7825 */ /* 0x001fc800078e020a */
[----:B--2---:R-:W-:Y:S01]  /*0460*/  FMUL R6, R7, R6 ;  /* 0x0000000607067220 */ /* 0x004fe20000400000 */
[----:B-----5:R-:W-:-:S03]  /*0470*/  FFMA R2, R13, R4, R2 ;  /* 0x000000040d027223 */ /* 0x020fc60000000002 */
[----:B------:R-:W-:Y:S01]  /*0480*/  FFMA R3, R6, R5, R3 ;  /* 0x0000000506037223 */ /* 0x000fe20000000003 */
[----:B------:R-:W-:Y:S06]  /*0490*/  @P4 EXIT ;  /* 0x000000000000494d */ /* 0x000fec0003800000 */
[----:B------:R-:W-:Y:S01]  /*04a0*/  STG.E.64 desc[UR4][R10.64], R2 ;  /* 0x000000020a007986 */ /* 0x000fe2000c101b04 */
[----:B------:R-:W-:Y:S05]  /*04b0*/  EXIT ;  /* 0x000000000000794d */ /* 0x000fea0003800000 */
.L_x_0:
[----:B------:R-:W-:-:S00]  /*04c0*/  BRA `(.L_x_0) ;  /* 0xfffffffc00fc7947 */ /* 0x000fc0000383ffff */
[----:B------:R-:W-:-:S00]  /*04d0*/  NOP ;  /* 0x0000000000007918 */ /* 0x000fc00000000000 */
        /* <DEDUP_REMOVED lines=10> */
.L_x_1:


//--------------------- .nv.global.init           --------------------------
	.section	.nv.global.init,"aw",@progbits
.nv.global.init:
	.type		_$_str,@object
	.size		_$_str,(_$_str_$_2 - _$_str)
_$_str:
        /*0000*/ 	.byte	0x5f, 0x5f, 0x43, 0x55, 0x44, 0x41, 0x5f, 0x46, 0x54, 0x5a, 0x00
	.type		_$_str_$_2,@object
	.size		_$_str_$_2,(.L_1 - _$_str_$_2)
_$_str_$_2:
        /*000b*/ 	.byte	0x5f, 0x5f, 0x43, 0x55, 0x44, 0x41, 0x5f, 0x50, 0x52, 0x45, 0x43, 0x5f, 0x53, 0x51, 0x52, 0x54
        /*001b*/ 	.byte	0x00
.L_1:


//--------------------- .nv.constant0.triton_poi_fused_add_div_mean_mul_sqrt_sub_3 --------------------------
	.section	.nv.constant0.triton_poi_fused_add_div_mean_mul_sqrt_sub_3,"a",@progbits
	.sectionflags	@""
	.align	4
.nv.constant0.triton_poi_fused_add_div_mean_mul_sqrt_sub_3:
	.zero		588
